	.headerflags	@"EF_CUDA_TEXMODE_UNIFIED EF_CUDA_64BIT_ADDRESS EF_CUDA_ACCELERATORS EF_CUDA_SM90 EF_CUDA_VIRTUAL_SM(EF_CUDA_SM90)"
	.elftype	@"ET_EXEC"


//--------------------- .nv.info                  --------------------------
	.section	.nv.info,"",@"SHT_CUDA_INFO"
	.align	4


	//----- nvinfo : EIATTR_REGCOUNT
	.align		4
        /*0000*/ 	.byte	0x04, 0x2f
        /*0002*/ 	.short	(.L_3 - .L_2)
	.align		4
.L_2:
        /*0004*/ 	.word	index@(triton_poi_fused__native_batch_norm_legit_no_training_add_convolution_hardtanh_mul_sigmoid_2)
        /*0008*/ 	.word	0x00000017


	//----- nvinfo : EIATTR_MIN_STACK_SIZE
	.align		4
.L_3:
        /*000c*/ 	.byte	0x04, 0x12
        /*000e*/ 	.short	(.L_5 - .L_4)
	.align		4
.L_4:
        /*0010*/ 	.word	index@(triton_poi_fused__native_batch_norm_legit_no_training_add_convolution_hardtanh_mul_sigmoid_2)
        /*0014*/ 	.word	0x00000000


	//----- nvinfo : EIATTR_FRAME_SIZE
	.align		4
.L_5:
        /*0018*/ 	.byte	0x04, 0x11
        /*001a*/ 	.short	(.L_7 - .L_6)
	.align		4
.L_6:
        /*001c*/ 	.word	index@(triton_poi_fused__native_batch_norm_legit_no_training_add_convolution_hardtanh_mul_sigmoid_2)
        /*0020*/ 	.word	0x00000000


	//----- nvinfo : EIATTR_MIN_STACK_SIZE
	.align		4
.L_7:
        /*0024*/ 	.byte	0x04, 0x12
        /*0026*/ 	.short	(.L_9 - .L_8)
	.align		4
.L_8:
        /*0028*/ 	.word	index@(triton_poi_fused__native_batch_norm_legit_no_training_add_convolution_hardtanh_mul_sigmoid_2)
        /*002c*/ 	.word	0x00000000
.L_9:


//--------------------- .nv.info.triton_poi_fused__native_batch_norm_legit_no_training_add_convolution_hardtanh_mul_sigmoid_2 --------------------------
	.section	.nv.info.triton_poi_fused__native_batch_norm_legit_no_training_add_convolution_hardtanh_mul_sigmoid_2,"",@"SHT_CUDA_INFO"
	.sectionflags	@""
	.align	4


	//----- nvinfo : EIATTR_CUDA_API_VERSION
	.align		4
        /*0000*/ 	.byte	0x04, 0x37
        /*0002*/ 	.short	(.L_11 - .L_10)
.L_10:
        /*0004*/ 	.word	0x0000007c


	//----- nvinfo : EIATTR_KPARAM_INFO
	.align		4
.L_11:
        /*0008*/ 	.byte	0x04, 0x17
        /*000a*/ 	.short	(.L_13 - .L_12)
.L_12:
        /*000c*/ 	.word	0x00000000
        /*0010*/ 	.short	0x0008
        /*0012*/ 	.short	0x0040
        /*0014*/ 	.byte	0x00, 0xf0, 0x11, 0x00


	//----- nvinfo : EIATTR_KPARAM_INFO
	.align		4
.L_13:
        /*0018*/ 	.byte	0x04, 0x17
        /*001a*/ 	.short	(.L_15 - .L_14)
.L_14:
        /*001c*/ 	.word	0x00000000
        /*0020*/ 	.short	0x0007
        /*0022*/ 	.short	0x0038
        /*0024*/ 	.byte	0x00, 0xf4, 0x21, 0x00


	//----- nvinfo : EIATTR_KPARAM_INFO
	.align		4
.L_15:
        /*0028*/ 	.byte	0x04, 0x17
        /*002a*/ 	.short	(.L_17 - .L_16)
.L_16:
        /*002c*/ 	.word	0x00000000
        /*0030*/ 	.short	0x0006
        /*0032*/ 	.short	0x0030
        /*0034*/ 	.byte	0x00, 0xf4, 0x21, 0x00


	//----- nvinfo : EIATTR_KPARAM_INFO
	.align		4
.L_17:
        /*0038*/ 	.byte	0x04, 0x17
        /*003a*/ 	.short	(.L_19 - .L_18)
.L_18:
        /*003c*/ 	.word	0x00000000
        /*0040*/ 	.short	0x0005
        /*0042*/ 	.short	0x0028
        /*0044*/ 	.byte	0x00, 0xf4, 0x21, 0x00


	//----- nvinfo : EIATTR_KPARAM_INFO
	.align		4
.L_19:
        /*0048*/ 	.byte	0x04, 0x17
        /*004a*/ 	.short	(.L_21 - .L_20)
.L_20:
        /*004c*/ 	.word	0x00000000
        /*0050*/ 	.short	0x0004
        /*0052*/ 	.short	0x0020
        /*0054*/ 	.byte	0x00, 0xf4, 0x21, 0x00


	//----- nvinfo : EIATTR_KPARAM_INFO
	.align		4
.L_21:
        /*0058*/ 	.byte	0x04, 0x17
        /*005a*/ 	.short	(.L_23 - .L_22)
.L_22:
        /*005c*/ 	.word	0x00000000
        /*0060*/ 	.short	0x0003
        /*0062*/ 	.short	0x0018
        /*0064*/ 	.byte	0x00, 0xf4, 0x21, 0x00


	//----- nvinfo : EIATTR_KPARAM_INFO
	.align		4
.L_23:
        /*0068*/ 	.byte	0x04, 0x17
        /*006a*/ 	.short	(.L_25 - .L_24)
.L_24:
        /*006c*/ 	.word	0x00000000
        /*0070*/ 	.short	0x0002
        /*0072*/ 	.short	0x0010
        /*0074*/ 	.byte	0x00, 0xf4, 0x21, 0x00


	//----- nvinfo : EIATTR_KPARAM_INFO
	.align		4
.L_25:
        /*0078*/ 	.byte	0x04, 0x17
        /*007a*/ 	.short	(.L_27 - .L_26)
.L_26:
        /*007c*/ 	.word	0x00000000
        /*0080*/ 	.short	0x0001
        /*0082*/ 	.short	0x0008
        /*0084*/ 	.byte	0x00, 0xf4, 0x21, 0x00


	//----- nvinfo : EIATTR_KPARAM_INFO
	.align		4
.L_27:
        /*0088*/ 	.byte	0x04, 0x17
        /*008a*/ 	.short	(.L_29 - .L_28)
.L_28:
        /*008c*/ 	.word	0x00000000
        /*0090*/ 	.short	0x0000
        /*0092*/ 	.short	0x0000
        /*0094*/ 	.byte	0x00, 0xf4, 0x21, 0x00


	//----- nvinfo : EIATTR_SPARSE_MMA_MASK
	.align		4
.L_29:
        /*0098*/ 	.byte	0x03, 0x50
        /*009a*/ 	.short	0x0000


	//----- nvinfo : EIATTR_MAXREG_COUNT
	.align		4
        /*009c*/ 	.byte	0x03, 0x1b
        /*009e*/ 	.short	0x00ff


	//----- nvinfo : EIATTR_EXIT_INSTR_OFFSETS
	.align		4
        /*00a0*/ 	.byte	0x04, 0x1c
        /*00a2*/ 	.short	(.L_31 - .L_30)


	//   ....[0]....
.L_30:
        /*00a4*/ 	.word	0x000004c0


	//   ....[1]....
        /*00a8*/ 	.word	0x000004e0


	//----- nvinfo : EIATTR_REQNTID
	.align		4
.L_31:
        /*00ac*/ 	.byte	0x04, 0x10
        /*00ae*/ 	.short	(.L_33 - .L_32)
.L_32:
        /*00b0*/ 	.word	0x00000080
        /*00b4*/ 	.word	0x00000001
        /*00b8*/ 	.word	0x00000001


	//----- nvinfo : EIATTR_CBANK_PARAM_SIZE
	.align		4
.L_33:
        /*00bc*/ 	.byte	0x03, 0x19
        /*00be*/ 	.short	0x0044


	//----- nvinfo : EIATTR_PARAM_CBANK
	.align		4
        /*00c0*/ 	.byte	0x04, 0x0a
        /*00c2*/ 	.short	(.L_35 - .L_34)
	.align		4
.L_34:
        /*00c4*/ 	.word	index@(.nv.constant0.triton_poi_fused__native_batch_norm_legit_no_training_add_convolution_hardtanh_mul_sigmoid_2)
        /*00c8*/ 	.short	0x0210
        /*00ca*/ 	.short	0x0044


	//----- nvinfo : EIATTR_SW_WAR
	.align		4
.L_35:
        /*00cc*/ 	.byte	0x04, 0x36
        /*00ce*/ 	.short	(.L_37 - .L_36)
.L_36:
        /*00d0*/ 	.word	0x00000008
.L_37:


//--------------------- .nv.callgraph             --------------------------
	.section	.nv.callgraph,"",@"SHT_CUDA_CALLGRAPH"
	.align	4
	.sectionentsize	8
	.align		4
        /*0000*/ 	.word	0x00000000
	.align		4
        /*0004*/ 	.word	0xffffffff
	.align		4
        /*0008*/ 	.word	0x00000000
	.align		4
        /*000c*/ 	.word	0xfffffffe
	.align		4
        /*0010*/ 	.word	0x00000000
	.align		4
        /*0014*/ 	.word	0xfffffffd
	.align		4
        /*0018*/ 	.word	0x00000000
	.align		4
        /*001c*/ 	.word	0xfffffffc


//--------------------- .nv.constant4             --------------------------
	.section	.nv.constant4,"a",@progbits
	.align	8
	.align		8
.nv.constant4:
        /*0000*/ 	.dword	_$_str
	.align		8
        /*0008*/ 	.dword	_$_str_$_2


//--------------------- .text.triton_poi_fused__native_batch_norm_legit_no_training_add_convolution_hardtanh_mul_sigmoid_2 --------------------------
	.section	.text.triton_poi_fused__native_batch_norm_legit_no_training_add_convolution_hardtanh_mul_sigmoid_2,"ax",@progbits
	.align	128
        .global         triton_poi_fused__native_batch_norm_legit_no_training_add_convolution_hardtanh_mul_sigmoid_2
        .type           triton_poi_fused__native_batch_norm_legit_no_training_add_convolution_hardtanh_mul_sigmoid_2,@function
        .size           triton_poi_fused__native_batch_norm_legit_no_training_add_convolution_hardtanh_mul_sigmoid_2,(.L_x_1 - triton_poi_fused__native_batch_norm_legit_no_training_add_convolution_hardtanh_mul_sigmoid_2)
        .other          triton_poi_fused__native_batch_norm_legit_no_training_add_convolution_hardtanh_mul_sigmoid_2,@"STO_CUDA_ENTRY STV_DEFAULT"
triton_poi_fused__native_batch_norm_legit_no_training_add_convolution_hardtanh_mul_sigmoid_2:
.text.triton_poi_fused__native_batch_norm_legit_no_training_add_convolution_hardtanh_mul_sigmoid_2:
[----:B------:R-:W0:Y:S01]  /*0000*/  LDC R1, c[0x0][0x28] ;  /* 0x00000a00ff017b82 */ /* 0x000e220000000800 */
[----:B------:R-:W1:Y:S07]  /*0010*/  S2R R4, SR_TID.X ;  /* 0x0000000000047919 */ /* 0x000e6e0000002100 */
[----:B------:R-:W2:Y:S01]  /*0020*/  LDC.64 R12, c[0x0][0x230] ;  /* 0x00008c00ff0c7b82 */ /* 0x000ea20000000a00 */
[----:B------:R-:W-:Y:S01]  /*0030*/  ULDC.64 UR4, c[0x0][0x208] ;  /* 0x0000820000047ab9 */ /* 0x000fe20000000a00 */
[----:B------:R-:W3:Y:S06]  /*0040*/  S2R R3, SR_CTAID.X ;  /* 0x0000000000037919 */ /* 0x000eec0000002500 */
[----:B------:R-:W4:Y:S08]  /*0050*/  LDC.64 R10, c[0x0][0x218] ;  /* 0x00008600ff0a7b82 */ /* 0x000f300000000a00 */
[----:B------:R-:W5:Y:S08]  /*0060*/  LDC.64 R14, c[0x0][0x228] ;  /* 0x00008a00ff0e7b82 */ /* 0x000f700000000a00 */
[----:B------:R-:W4:Y:S01]  /*0070*/  LDC.64 R16, c[0x0][0x238] ;  /* 0x00008e00ff107b82 */ /* 0x000f220000000a00 */
[----:B-1----:R-:W-:-:S07]  /*0080*/  LOP3.LUT R4, R4, 0x7f, RZ, 0xc0, !PT ;  /* 0x0000007f04047812 */ /* 0x002fce00078ec0ff */
[----:B------:R-:W1:Y:S01]  /*0090*/  LDC.64 R8, c[0x0][0x240] ;  /* 0x00009000ff087b82 */ /* 0x000e620000000a00 */
[----:B---3--:R-:W-:Y:S02]  /*00a0*/  SHF.R.S32.HI R0, RZ, 0x18, R3 ;  /* 0x00000018ff007819 */ /* 0x008fe40000011403 */
[----:B------:R-:W-:Y:S02]  /*00b0*/  LEA R4, R3, R4, 0x7 ;  /* 0x0000000403047211 */ /* 0x000fe400078e38ff */
[----:B------:R-:W-:Y:S02]  /*00c0*/  SGXT R3, R0, 0x1 ;  /* 0x000000010003781a */ /* 0x000fe40000000200 */
[----:B------:R-:W-:Y:S02]  /*00d0*/  ISETP.GE.AND P0, PT, R4, 0x100, PT ;  /* 0x000001000400780c */ /* 0x000fe40003f06270 */
[----:B------:R-:W-:-:S04]  /*00e0*/  LEA.HI R3, R3, R4, RZ, 0x4 ;  /* 0x0000000403037211 */ /* 0x000fc800078f20ff */
[----:B------:R-:W-:-:S04]  /*00f0*/  SHF.R.S32.HI R3, RZ, 0x4, R3 ;  /* 0x00000004ff037819 */ /* 0x000fc80000011403 */
[----:B------:R-:W-:-:S04]  /*0100*/  LEA.HI R0, R3, R3, RZ, 0x2 ;  /* 0x0000000303007211 */ /* 0x000fc800078f10ff */
[----:B------:R-:W-:-:S04]  /*0110*/  LOP3.LUT R0, R0, 0xfffffffc, RZ, 0xc0, !PT ;  /* 0xfffffffc00007812 */ /* 0x000fc800078ec0ff */
[----:B------:R-:W-:Y:S01]  /*0120*/  IADD3 R19, R3, -R0, RZ ;  /* 0x8000000003137210 */ /* 0x000fe20007ffe0ff */
[----:B------:R-:W-:Y:S01]  /*0130*/  HFMA2.MMA R0, -RZ, RZ, 0, 0 ;  /* 0x00000000ff007435 */ /* 0x000fe200000001ff */
[----:B------:R-:W3:Y:S03]  /*0140*/  LDC.64 R2, c[0x0][0x210] ;  /* 0x00008400ff027b82 */ /* 0x000ee60000000a00 */
[----:B--2---:R-:W-:-:S06]  /*0150*/  IMAD.WIDE R12, R19, 0x4, R12 ;  /* 0x00000004130c7825 */ /* 0x004fcc00078e020c */
[----:B------:R5:W2:Y:S01]  /*0160*/  @!P0 LDG.E.EL R0, desc[UR4][R12.64] ;  /* 0x000000040c008981 */ /* 0x000aa2000c2e1900 */
[----:B------:R-:W-:Y:S02]  /*0170*/  MOV R5, RZ ;  /* 0x000000ff00057202 */ /* 0x000fe40000000f00 */
[----:B------:R-:W-:Y:S01]  /*0180*/  CS2R R6, SRZ ;  /* 0x0000000000067805 */ /* 0x000fe2000001ff00 */
[----:B----4-:R-:W-:Y:S01]  /*0190*/  IMAD.WIDE R10, R19, 0x4, R10 ;  /* 0x00000004130a7825 */ /* 0x010fe200078e020a */
[----:B------:R-:W-:-:S04]  /*01a0*/  HFMA2.MMA R20, -RZ, RZ, 0, 0 ;  /* 0x00000000ff147435 */ /* 0x000fc800000001ff */
[----:B------:R4:W2:Y:S01]  /*01b0*/  @!P0 LDG.E.EL R5, desc[UR4][R10.64] ;  /* 0x000000040a058981 */ /* 0x0008a2000c2e1900 */
[----:B-----5:R-:W-:-:S04]  /*01c0*/  IMAD.WIDE R12, R19, 0x4, R14 ;  /* 0x00000004130c7825 */ /* 0x020fc800078e020e */
[----:B---3--:R-:W-:Y:S01]  /*01d0*/  IMAD.WIDE R2, R4, 0x4, R2 ;  /* 0x0000000404027825 */ /* 0x008fe200078e0202 */
[----:B------:R-:W3:Y:S04]  /*01e0*/  @!P0 LDG.E.EL R7, desc[UR4][R12.64] ;  /* 0x000000040c078981 */ /* 0x000ee8000c2e1900 */
[----:B------:R-:W5:Y:S01]  /*01f0*/  @!P0 LDG.E R6, desc[UR4][R2.64] ;  /* 0x0000000402068981 */ /* 0x000f62000c1e1900 */
[----:B0-----:R-:W-:-:S04]  /*0200*/  IMAD.WIDE R14, R19, 0x4, R16 ;  /* 0x00000004130e7825 */ /* 0x001fc800078e0210 */
[----:B-1----:R-:W-:Y:S01]  /*0210*/  IMAD.WIDE R16, R19, 0x4, R8 ;  /* 0x0000000413107825 */ /* 0x002fe200078e0208 */
[----:B------:R-:W-:Y:S01]  /*0220*/  CS2R R8, SRZ ;  /* 0x0000000000087805 */ /* 0x000fe2000001ff00 */
[----:B------:R-:W4:Y:S03]  /*0230*/  LDC.64 R18, c[0x0][0x220] ;  /* 0x00008800ff127b82 */ /* 0x000f260000000a00 */
[----:B------:R-:W3:Y:S04]  /*0240*/  @!P0 LDG.E.EL R20, desc[UR4][R16.64] ;  /* 0x0000000410148981 */ /* 0x000ee8000c2e1900 */
[----:B------:R0:W3:Y:S01]  /*0250*/  @!P0 LDG.E.EL R9, desc[UR4][R14.64] ;  /* 0x000000040e098981 */ /* 0x0000e2000c2e1900 */
[----:B----4-:R-:W-:-:S05]  /*0260*/  IMAD.WIDE R10, R4, 0x4, R18 ;  /* 0x00000004040a7825 */ /* 0x010fca00078e0212 */
[----:B------:R1:W4:Y:S01]  /*0270*/  @!P0 LDG.E R8, desc[UR4][R10.64] ;  /* 0x000000040a088981 */ /* 0x000322000c1e1900 */
[----:B0-----:R-:W-:Y:S01]  /*0280*/  MOV R14, 0x3e800000 ;  /* 0x3e800000000e7802 */ /* 0x001fe20000000f00 */
[----:B--2---:R-:W-:-:S04]  /*0290*/  FADD R0, R0, 9.9999997473787516356e-06 ;  /* 0x3727c5ac00007421 */ /* 0x004fc80000000000 */
[----:B------:R-:W0:Y:S02]  /*02a0*/  MUFU.SQRT R12, R0 ;  /* 0x00000000000c7308 */ /* 0x000e240000002000 */
[C---:B0-----:R-:W-:Y:S02]  /*02b0*/  FSETP.GT.AND P1, PT, R12.reuse, 8.50705917302346158658e+37, PT ;  /* 0x7e8000000c00780b */ /* 0x041fe40003f24000 */
[----:B------:R-:W-:-:S11]  /*02c0*/  FSETP.GEU.AND P2, PT, R12, 1.175494350822287508e-38, PT ;  /* 0x008000000c00780b */ /* 0x000fd60003f4e000 */
[----:B------:R-:W-:-:S04]  /*02d0*/  @P1 FMUL R12, R12, 0.25 ;  /* 0x3e8000000c0c1820 */ /* 0x000fc80000400000 */
[----:B------:R-:W-:-:S06]  /*02e0*/  @!P2 FMUL R12, R12, 16777216 ;  /* 0x4b8000000c0ca820 */ /* 0x000fcc0000400000 */
[----:B------:R-:W0:Y:S01]  /*02f0*/  MUFU.RCP R12, R12 ;  /* 0x0000000c000c7308 */ /* 0x000e220000001000 */
[----:B------:R-:W-:Y:S01]  /*0300*/  FSEL R13, R14, 1, P1 ;  /* 0x3f8000000e0d7808 */ /* 0x000fe20000800000 */
[----:B-----5:R-:W-:-:S04]  /*0310*/  FADD R15, R5, R6 ;  /* 0x00000006050f7221 */ /* 0x020fc80000000000 */
[----:B------:R-:W-:Y:S01]  /*0320*/  @!P2 FMUL R13, R13, 16777216 ;  /* 0x4b8000000d0da820 */ /* 0x000fe20000400000 */
[----:B---3--:R-:W-:-:S03]  /*0330*/  FADD R7, R15, -R7 ;  /* 0x800000070f077221 */ /* 0x008fc60000000000 */
[----:B0-----:R-:W-:-:S04]  /*0340*/  FMUL R6, R12, R13 ;  /* 0x0000000d0c067220 */ /* 0x001fc80000400000 */
[----:B------:R-:W-:-:S04]  /*0350*/  FMUL R7, R7, R6 ;  /* 0x0000000607077220 */ /* 0x000fc80000400000 */
[----:B------:R-:W-:-:S05]  /*0360*/  FFMA R7, R7, R9, R20 ;  /* 0x0000000907077223 */ /* 0x000fca0000000014 */
[----:B------:R-:W-:-:S04]  /*0370*/  FSETP.GTU.AND P1, PT, R7, RZ, PT ;  /* 0x000000ff0700720b */ /* 0x000fc80003f2c000 */
[----:B------:R-:W-:-:S04]  /*0380*/  FSEL R7, R7, RZ, P1 ;  /* 0x000000ff07077208 */ /* 0x000fc80000800000 */
[C---:B------:R-:W-:Y:S01]  /*0390*/  FSETP.GEU.AND P2, PT, R7.reuse, 6, PT ;  /* 0x40c000000700780b */ /* 0x040fe20003f4e000 */
[----:B------:R-:W-:Y:S01]  /*03a0*/  FADD R0, RZ, -R7 ;  /* 0x80000007ff007221 */ /* 0x000fe20000000000 */
[----:B------:R-:W-:Y:S02]  /*03b0*/  FSETP.NAN.AND P1, PT, R7, R7, PT ;  /* 0x000000070700720b */ /* 0x000fe40003f28000 */
[----:B------:R-:W0:Y:S01]  /*03c0*/  LDC.64 R6, c[0x0][0x248] ;  /* 0x00009200ff067b82 */ /* 0x000e220000000a00 */
[----:B------:R-:W-:-:S08]  /*03d0*/  FMUL R0, R0, 1.4426950216293334961 ;  /* 0x3fb8aa3b00007820 */ /* 0x000fd00000400000 */
[----:B------:R-:W-:-:S04]  /*03e0*/  @P2 FSEL R0, R0, -8.656169891357421875, P1 ;  /* 0xc10a7fac00002808 */ /* 0x000fc80000800000 */
[----:B------:R-:W-:-:S13]  /*03f0*/  FSETP.GEU.AND P1, PT, R0, -126, PT ;  /* 0xc2fc00000000780b */ /* 0x000fda0003f2e000 */
[----:B------:R-:W-:-:S04]  /*0400*/  @!P1 FMUL R0, R0, 0.5 ;  /* 0x3f00000000009820 */ /* 0x000fc80000400000 */
[----:B------:R-:W2:Y:S02]  /*0410*/  MUFU.EX2 R5, R0 ;  /* 0x0000000000057308 */ /* 0x000ea40000000800 */
[----:B--2---:R-:W-:-:S04]  /*0420*/  @!P1 FMUL R5, R5, R5 ;  /* 0x0000000505059220 */ /* 0x004fc80000400000 */
[----:B------:R-:W-:-:S05]  /*0430*/  FADD R9, R5, 1 ;  /* 0x3f80000005097421 */ /* 0x000fca0000000000 */
[----:B------:R-:W-:-:S13]  /*0440*/  FSETP.GT.AND P1, PT, R9, 8.50705917302346158658e+37, PT ;  /* 0x7e8000000900780b */ /* 0x000fda0003f24000 */
[----:B------:R-:W-:-:S06]  /*0450*/  @P1 FMUL R9, R9, 0.25 ;  /* 0x3e80000009091820 */ /* 0x000fcc0000400000 */
[----:B------:R-:W2:Y:S01]  /*0460*/  MUFU.RCP R9, R9 ;  /* 0x0000000900097308 */ /* 0x000ea20000001000 */
[----:B-1----:R-:W-:Y:S01]  /*0470*/  FSEL R10, R14, 1, P1 ;  /* 0x3f8000000e0a7808 */ /* 0x002fe20000800000 */
[----:B------:R1:W-:Y:S01]  /*0480*/  @!P0 STG.E desc[UR4][R2.64], R15 ;  /* 0x0000000f02008986 */ /* 0x0003e2000c101904 */
[----:B0-----:R-:W-:-:S04]  /*0490*/  IMAD.WIDE R4, R4, 0x4, R6 ;  /* 0x0000000404047825 */ /* 0x001fc800078e0206 */
[----:B--2---:R-:W-:-:S04]  /*04a0*/  FMUL R11, R9, R10 ;  /* 0x0000000a090b7220 */ /* 0x004fc80000400000 */
[----:B----4-:R-:W-:Y:S01]  /*04b0*/  FFMA R11, R11, R8, R8 ;  /* 0x000000080b0b7223 */ /* 0x010fe20000000008 */
[----:B-1----:R-:W-:Y:S06]  /*04c0*/  @P0 EXIT ;  /* 0x000000000000094d */ /* 0x002fec0003800000 */
[----:B------:R-:W-:Y:S01]  /*04d0*/  STG.E desc[UR4][R4.64], R11 ;  /* 0x0000000b04007986 */ /* 0x000fe2000c101904 */
[----:B------:R-:W-:Y:S05]  /*04e0*/  EXIT ;  /* 0x000000000000794d */ /* 0x000fea0003800000 */
.L_x_0:
[----:B------:R-:W-:-:S00]  /*04f0*/  BRA `(.L_x_0) ;  /* 0xfffffffc00fc7947 */ /* 0x000fc0000383ffff */
[----:B------:R-:W-:-:S00]  /*0500*/  NOP ;  /* 0x0000000000007918 */ /* 0x000fc00000000000 */
[----:B------:R-:W-:-:S00]  /*0510*/  NOP ;  /* 0x0000000000007918 */ /* 0x000fc00000000000 */
[----:B------:R-:W-:-:S00]  /*0520*/  NOP ;  /* 0x0000000000007918 */ /* 0x000fc00000000000 */
[----:B------:R-:W-:-:S00]  /*0530*/  NOP ;  /* 0x0000000000007918 */ /* 0x000fc00000000000 */
[----:B------:R-:W-:-:S00]  /*0540*/  NOP ;  /* 0x0000000000007918 */ /* 0x000fc00000000000 */
[----:B------:R-:W-:-:S00]  /*0550*/  NOP ;  /* 0x0000000000007918 */ /* 0x000fc00000000000 */
[----:B------:R-:W-:-:S00]  /*0560*/  NOP ;  /* 0x0000000000007918 */ /* 0x000fc00000000000 */
[----:B------:R-:W-:-:S00]  /*0570*/  NOP ;  /* 0x0000000000007918 */ /* 0x000fc00000000000 */
.L_x_1:


//--------------------- .nv.global.init           --------------------------
	.section	.nv.global.init,"aw",@progbits
.nv.global.init:
	.type		_$_str,@object
	.size		_$_str,(_$_str_$_2 - _$_str)
_$_str:
        /*0000*/ 	.byte	0x5f, 0x5f, 0x43, 0x55, 0x44, 0x41, 0x5f, 0x46, 0x54, 0x5a, 0x00
	.type		_$_str_$_2,@object
	.size		_$_str_$_2,(.L_1 - _$_str_$_2)
_$_str_$_2:
        /*000b*/ 	.byte	0x5f, 0x5f, 0x43, 0x55, 0x44, 0x41, 0x5f, 0x50, 0x52, 0x45, 0x43, 0x5f, 0x53, 0x51, 0x52, 0x54
        /*001b*/ 	.byte	0x00
.L_1:


//--------------------- .nv.constant0.triton_poi_fused__native_batch_norm_legit_no_training_add_convolution_hardtanh_mul_sigmoid_2 --------------------------
	.section	.nv.constant0.triton_poi_fused__native_batch_norm_legit_no_training_add_convolution_hardtanh_mul_sigmoid_2,"a",@progbits
	.sectionflags	@""
	.align	4
.nv.constant0.triton_poi_fused__native_batch_norm_legit_no_training_add_convolution_hardtanh_mul_sigmoid_2:
	.zero		596
